//
// Generated by NVIDIA NVVM Compiler
//
// Compiler Build ID: CL-36424714
// Cuda compilation tools, release 13.0, V13.0.88
// Based on NVVM 20.0.0
//

.version 9.0
.target sm_100
.address_size 64

	// .globl	_Z11dummyKernelPii

.visible .entry _Z11dummyKernelPii(
	.param .u64 .ptr .align 1 _Z11dummyKernelPii_param_0,
	.param .u32 _Z11dummyKernelPii_param_1
)
{
	.reg .pred 	%p<2>;
	.reg .b32 	%r<8>;
	.reg .b64 	%rd<5>;

	ld.param.u64 	%rd1, [_Z11dummyKernelPii_param_0];
	ld.param.u32 	%r2, [_Z11dummyKernelPii_param_1];
	mov.u32 	%r3, %ctaid.x;
	mov.u32 	%r4, %ntid.x;
	mov.u32 	%r5, %tid.x;
	mad.lo.s32 	%r1, %r3, %r4, %r5;
	setp.ge.s32 	%p1, %r1, %r2;
	@%p1 bra 	$L__BB0_2;
	cvta.to.global.u64 	%rd2, %rd1;
	mul.wide.s32 	%rd3, %r1, 4;
	add.s64 	%rd4, %rd2, %rd3;
	ld.global.u32 	%r6, [%rd4];
	add.s32 	%r7, %r6, 1;
	st.global.u32 	[%rd4], %r7;
$L__BB0_2:
	ret;

}


// ===== COMPILED SASS (sm_100) =====

	.target	sm_100

	.elftype	@"ET_EXEC"


//--------------------- .note.nv.tkinfo           --------------------------
	.section	.note.nv.tkinfo,"",@"SHT_NOTE"
	.sectionflags	@"SHF_NOTE_NV_TKINFO"
	.tkinfo
        /*0018*/ 	.word	0x00000002
        /*0030*/ 	.string	""
        /*0030*/ 	.string	"ptxas"
        /*0030*/ 	.string	"Cuda compilation tools, release 13.0, V13.0.88"
        /*0030*/ 	.string	"Build cuda_13.0.r13.0/compiler.36424714_0"
        /*0030*/ 	.string	"-arch sm_100 -m 64 "



//--------------------- .note.nv.cuinfo           --------------------------
	.section	.note.nv.cuinfo,"",@"SHT_NOTE"
	.sectionflags	@"SHF_NOTE_NV_CUINFO"
        /*0018*/ 	.short	0x0002
        /*001a*/ 	.short	0x0064
        /*001c*/ 	.short	0x0082
	.zero		2


//--------------------- .nv.info                  --------------------------
	.section	.nv.info,"",@"SHT_CUDA_INFO"
	.align	4


	//----- nvinfo : EIATTR_REGCOUNT
	.align		4
        /*0000*/ 	.byte	0x04, 0x2f
        /*0002*/ 	.short	(.L_1 - .L_0)
	.align		4
.L_0:
        /*0004*/ 	.word	index@(_Z11dummyKernelPii)
        /*0008*/ 	.word	0x00000008


	//----- nvinfo : EIATTR_FRAME_SIZE
	.align		4
.L_1:
        /*000c*/ 	.byte	0x04, 0x11
        /*000e*/ 	.short	(.L_3 - .L_2)
	.align		4
.L_2:
        /*0010*/ 	.word	index@(_Z11dummyKernelPii)
        /*0014*/ 	.word	0x00000000


	//----- nvinfo : EIATTR_MIN_STACK_SIZE
	.align		4
.L_3:
        /*0018*/ 	.byte	0x04, 0x12
        /*001a*/ 	.short	(.L_5 - .L_4)
	.align		4
.L_4:
        /*001c*/ 	.word	index@(_Z11dummyKernelPii)
        /*0020*/ 	.word	0x00000000
.L_5:


//--------------------- .nv.compat                --------------------------
	.section	.nv.compat,"",@"SHT_CUDA_COMPAT_INFO"
	.align	4
        /*0000*/ 	.byte	0x02, 0x09, 0x00, 0x00, 0x02, 0x02, 0x01, 0x00, 0x02, 0x05, 0x05, 0x00, 0x03, 0x07, 0x01, 0x01
        /*0010*/ 	.byte	0x02, 0x03, 0x00, 0x00, 0x02, 0x06, 0x01, 0x00, 0x04, 0x0b, 0x08, 0x00, 0x09, 0x00, 0x00, 0x00
        /*0020*/ 	.byte	0x00, 0x00, 0x00, 0x00


//--------------------- .nv.info._Z11dummyKernelPii --------------------------
	.section	.nv.info._Z11dummyKernelPii,"",@"SHT_CUDA_INFO"
	.sectionflags	@""
	.align	4


	//----- nvinfo : EIATTR_CUDA_API_VERSION
	.align		4
        /*0000*/ 	.byte	0x04, 0x37
        /*0002*/ 	.short	(.L_7 - .L_6)
.L_6:
        /*0004*/ 	.word	0x00000082


	//----- nvinfo : EIATTR_KPARAM_INFO
	.align		4
.L_7:
        /*0008*/ 	.byte	0x04, 0x17
        /*000a*/ 	.short	(.L_9 - .L_8)
.L_8:
        /*000c*/ 	.word	0x00000000
        /*0010*/ 	.short	0x0001
        /*0012*/ 	.short	0x0008
        /*0014*/ 	.byte	0x00, 0xf0, 0x11, 0x00


	//----- nvinfo : EIATTR_KPARAM_INFO
	.align		4
.L_9:
        /*0018*/ 	.byte	0x04, 0x17
        /*001a*/ 	.short	(.L_11 - .L_10)
.L_10:
        /*001c*/ 	.word	0x00000000
        /*0020*/ 	.short	0x0000
        /*0022*/ 	.short	0x0000
        /*0024*/ 	.byte	0x00, 0xf5, 0x21, 0x00


	//----- nvinfo : EIATTR_SPARSE_MMA_MASK
	.align		4
.L_11:
        /*0028*/ 	.byte	0x03, 0x50
        /*002a*/ 	.short	0x0000


	//----- nvinfo : EIATTR_MAXREG_COUNT
	.align		4
        /*002c*/ 	.byte	0x03, 0x1b
        /*002e*/ 	.short	0x00ff


	//----- nvinfo : EIATTR_MERCURY_ISA_VERSION
	.align		4
        /*0030*/ 	.byte	0x03, 0x5f
        /*0032*/ 	.short	0x0101


	//----- nvinfo : EIATTR_VRC_CTA_INIT_COUNT
	.align		4
        /*0034*/ 	.byte	0x02, 0x4a
	.zero		1
	.zero		1


	//----- nvinfo : EIATTR_EXIT_INSTR_OFFSETS
	.align		4
        /*0038*/ 	.byte	0x04, 0x1c
        /*003a*/ 	.short	(.L_13 - .L_12)


	//   ....[0]....
.L_12:
        /*003c*/ 	.word	0x00000070


	//   ....[1]....
        /*0040*/ 	.word	0x000000e0


	//----- nvinfo : EIATTR_CBANK_PARAM_SIZE
	.align		4
.L_13:
        /*0044*/ 	.byte	0x03, 0x19
        /*0046*/ 	.short	0x000c


	//----- nvinfo : EIATTR_PARAM_CBANK
	.align		4
        /*0048*/ 	.byte	0x04, 0x0a
        /*004a*/ 	.short	(.L_15 - .L_14)
	.align		4
.L_14:
        /*004c*/ 	.word	index@(.nv.constant0._Z11dummyKernelPii)
        /*0050*/ 	.short	0x0380
        /*0052*/ 	.short	0x000c


	//----- nvinfo : EIATTR_SW_WAR
	.align		4
.L_15:
        /*0054*/ 	.byte	0x04, 0x36
        /*0056*/ 	.short	(.L_17 - .L_16)
.L_16:
        /*0058*/ 	.word	0x00000008
.L_17:


//--------------------- .nv.callgraph             --------------------------
	.section	.nv.callgraph,"",@"SHT_CUDA_CALLGRAPH"
	.align	4
	.sectionentsize	8
	.align		4
        /*0000*/ 	.word	0x00000000
	.align		4
        /*0004*/ 	.word	0xffffffff
	.align		4
        /*0008*/ 	.word	0x00000000
	.align		4
        /*000c*/ 	.word	0xfffffffe
	.align		4
        /*0010*/ 	.word	0x00000000
	.align		4
        /*0014*/ 	.word	0xfffffffd
	.align		4
        /*0018*/ 	.word	0x00000000
	.align		4
        /*001c*/ 	.word	0xfffffffc


//--------------------- .text._Z11dummyKernelPii  --------------------------
	.section	.text._Z11dummyKernelPii,"ax",@progbits
	.align	128
        .global         _Z11dummyKernelPii
        .type           _Z11dummyKernelPii,@function
        .size           _Z11dummyKernelPii,(.L_x_1 - _Z11dummyKernelPii)
        .other          _Z11dummyKernelPii,@"STO_CUDA_ENTRY STV_DEFAULT"
_Z11dummyKernelPii:
.text._Z11dummyKernelPii:
[----:B------:R-:W-:Y:S01]  /*0000*/  LDC R1, c[0x0][0x37c] ;  /* 0x0000df00ff017b82 */ /* 0x000fe20000000800 */
[----:B------:R-:W0:Y:S07]  /*0010*/  S2R R0, SR_TID.X ;  /* 0x0000000000007919 */ /* 0x000e2e0000002100 */
[----:B------:R-:W0:Y:S01]  /*0020*/  S2UR UR4, SR_CTAID.X ;  /* 0x00000000000479c3 */ /* 0x000e220000002500 */
[----:B------:R-:W1:Y:S07]  /*0030*/  LDCU UR5, c[0x0][0x388] ;  /* 0x00007100ff0577ac */ /* 0x000e6e0008000800 */
[----:B------:R-:W0:Y:S02]  /*0040*/  LDC R5, c[0x0][0x360] ;  /* 0x0000d800ff057b82 */ /* 0x000e240000000800 */
[----:B0-----:R-:W-:-:S05]  /*0050*/  IMAD R5, R5, UR4, R0 ;  /* 0x0000000405057c24 */ /* 0x001fca000f8e0200 */
[----:B-1----:R-:W-:-:S13]  /*0060*/  ISETP.GE.AND P0, PT, R5, UR5, PT ;  /* 0x0000000505007c0c */ /* 0x002fda000bf06270 */
[----:B------:R-:W-:Y:S05]  /*0070*/  @P0 EXIT ;  /* 0x000000000000094d */ /* 0x000fea0003800000 */
[----:B------:R-:W0:Y:S01]  /*0080*/  LDC.64 R2, c[0x0][0x380] ;  /* 0x0000e000ff027b82 */ /* 0x000e220000000a00 */
[----:B------:R-:W1:Y:S01]  /*0090*/  LDCU.64 UR4, c[0x0][0x358] ;  /* 0x00006b00ff0477ac */ /* 0x000e620008000a00 */
[----:B0-----:R-:W-:-:S05]  /*00a0*/  IMAD.WIDE R2, R5, 0x4, R2 ;  /* 0x0000000405027825 */ /* 0x001fca00078e0202 */
[----:B-1----:R-:W2:Y:S02]  /*00b0*/  LDG.E R0, desc[UR4][R2.64] ;  /* 0x0000000402007981 */ /* 0x002ea4000c1e1900 */
[----:B--2---:R-:W-:-:S05]  /*00c0*/  IADD3 R5, PT, PT, R0, 0x1, RZ ;  /* 0x0000000100057810 */ /* 0x004fca0007ffe0ff */
[----:B------:R-:W-:Y:S01]  /*00d0*/  STG.E desc[UR4][R2.64], R5 ;  /* 0x0000000502007986 */ /* 0x000fe2000c101904 */
[----:B------:R-:W-:Y:S05]  /*00e0*/  EXIT ;  /* 0x000000000000794d */ /* 0x000fea0003800000 */
.L_x_0:
[----:B------:R-:W-:-:S00]  /*00f0*/  BRA `(.L_x_0) ;  /* 0xfffffffc00fc7947 */ /* 0x000fc0000383ffff */
[----:B------:R-:W-:-:S00]  /*0100*/  NOP ;  /* 0x0000000000007918 */ /* 0x000fc00000000000 */
[----:B------:R-:W-:-:S00]  /*0110*/  NOP ;  /* 0x0000000000007918 */ /* 0x000fc00000000000 */
[----:B------:R-:W-:-:S00]  /*0120*/  NOP ;  /* 0x0000000000007918 */ /* 0x000fc00000000000 */
[----:B------:R-:W-:-:S00]  /*0130*/  NOP ;  /* 0x0000000000007918 */ /* 0x000fc00000000000 */
[----:B------:R-:W-:-:S00]  /*0140*/  NOP ;  /* 0x0000000000007918 */ /* 0x000fc00000000000 */
[----:B------:R-:W-:-:S00]  /*0150*/  NOP ;  /* 0x0000000000007918 */ /* 0x000fc00000000000 */
[----:B------:R-:W-:-:S00]  /*0160*/  NOP ;  /* 0x0000000000007918 */ /* 0x000fc00000000000 */
[----:B------:R-:W-:-:S00]  /*0170*/  NOP ;  /* 0x0000000000007918 */ /* 0x000fc00000000000 */
.L_x_1:


//--------------------- .nv.shared.reserved.0     --------------------------
	.section	.nv.shared.reserved.0,"aw",@nobits
	.weak		__nv_reservedSMEM_offset_0_alias
	.size		__nv_reservedSMEM_offset_0_alias, 0, 64
	.other		__nv_reservedSMEM_offset_0_alias,@"STO_CUDA_RESERVED_SHARED STV_DEFAULT"
__nv_reservedSMEM_offset_0_alias:
	.zero		0
	.zero		64


//--------------------- .nv.constant0._Z11dummyKernelPii --------------------------
	.section	.nv.constant0._Z11dummyKernelPii,"a",@progbits
	.sectionflags	@""
	.align	4
.nv.constant0._Z11dummyKernelPii:
	.zero		908


//--------------------- SYMBOLS --------------------------

	.type		.nv.reservedSmem.offset0,@object
	.size		.nv.reservedSmem.offset0,0x4
